	.headerflags	@"EF_CUDA_TEXMODE_UNIFIED EF_CUDA_64BIT_ADDRESS EF_CUDA_ACCELERATORS EF_CUDA_SM90 EF_CUDA_VIRTUAL_SM(EF_CUDA_SM90)"
	.elftype	@"ET_EXEC"


//--------------------- .nv.info                  --------------------------
	.section	.nv.info,"",@"SHT_CUDA_INFO"
	.align	4


	//----- nvinfo : EIATTR_REGCOUNT
	.align		4
        /*0000*/ 	.byte	0x04, 0x2f
        /*0002*/ 	.short	(.L_1 - .L_0)
	.align		4
.L_0:
        /*0004*/ 	.word	index@(triton_poi_fused__softmax_add_3)
        /*0008*/ 	.word	0x00000013


	//----- nvinfo : EIATTR_MIN_STACK_SIZE
	.align		4
.L_1:
        /*000c*/ 	.byte	0x04, 0x12
        /*000e*/ 	.short	(.L_3 - .L_2)
	.align		4
.L_2:
        /*0010*/ 	.word	index@(triton_poi_fused__softmax_add_3)
        /*0014*/ 	.word	0x00000000


	//----- nvinfo : EIATTR_FRAME_SIZE
	.align		4
.L_3:
        /*0018*/ 	.byte	0x04, 0x11
        /*001a*/ 	.short	(.L_5 - .L_4)
	.align		4
.L_4:
        /*001c*/ 	.word	index@(triton_poi_fused__softmax_add_3)
        /*0020*/ 	.word	0x00000000


	//----- nvinfo : EIATTR_MIN_STACK_SIZE
	.align		4
.L_5:
        /*0024*/ 	.byte	0x04, 0x12
        /*0026*/ 	.short	(.L_7 - .L_6)
	.align		4
.L_6:
        /*0028*/ 	.word	index@(triton_poi_fused__softmax_add_3)
        /*002c*/ 	.word	0x00000000
.L_7:


//--------------------- .nv.info.triton_poi_fused__softmax_add_3 --------------------------
	.section	.nv.info.triton_poi_fused__softmax_add_3,"",@"SHT_CUDA_INFO"
	.sectionflags	@""
	.align	4


	//----- nvinfo : EIATTR_CUDA_API_VERSION
	.align		4
        /*0000*/ 	.byte	0x04, 0x37
        /*0002*/ 	.short	(.L_9 - .L_8)
.L_8:
        /*0004*/ 	.word	0x0000007c


	//----- nvinfo : EIATTR_KPARAM_INFO
	.align		4
.L_9:
        /*0008*/ 	.byte	0x04, 0x17
        /*000a*/ 	.short	(.L_11 - .L_10)
.L_10:
        /*000c*/ 	.word	0x00000000
        /*0010*/ 	.short	0x0004
        /*0012*/ 	.short	0x0020
        /*0014*/ 	.byte	0x00, 0xf0, 0x11, 0x00


	//----- nvinfo : EIATTR_KPARAM_INFO
	.align		4
.L_11:
        /*0018*/ 	.byte	0x04, 0x17
        /*001a*/ 	.short	(.L_13 - .L_12)
.L_12:
        /*001c*/ 	.word	0x00000000
        /*0020*/ 	.short	0x0003
        /*0022*/ 	.short	0x0018
        /*0024*/ 	.byte	0x00, 0xf4, 0x21, 0x00


	//----- nvinfo : EIATTR_KPARAM_INFO
	.align		4
.L_13:
        /*0028*/ 	.byte	0x04, 0x17
        /*002a*/ 	.short	(.L_15 - .L_14)
.L_14:
        /*002c*/ 	.word	0x00000000
        /*0030*/ 	.short	0x0002
        /*0032*/ 	.short	0x0010
        /*0034*/ 	.byte	0x00, 0xf4, 0x21, 0x00


	//----- nvinfo : EIATTR_KPARAM_INFO
	.align		4
.L_15:
        /*0038*/ 	.byte	0x04, 0x17
        /*003a*/ 	.short	(.L_17 - .L_16)
.L_16:
        /*003c*/ 	.word	0x00000000
        /*0040*/ 	.short	0x0001
        /*0042*/ 	.short	0x0008
        /*0044*/ 	.byte	0x00, 0xf4, 0x21, 0x00


	//----- nvinfo : EIATTR_KPARAM_INFO
	.align		4
.L_17:
        /*0048*/ 	.byte	0x04, 0x17
        /*004a*/ 	.short	(.L_19 - .L_18)
.L_18:
        /*004c*/ 	.word	0x00000000
        /*0050*/ 	.short	0x0000
        /*0052*/ 	.short	0x0000
        /*0054*/ 	.byte	0x00, 0xf4, 0x21, 0x00


	//----- nvinfo : EIATTR_SPARSE_MMA_MASK
	.align		4
.L_19:
        /*0058*/ 	.byte	0x03, 0x50
        /*005a*/ 	.short	0x0000


	//----- nvinfo : EIATTR_MAXREG_COUNT
	.align		4
        /*005c*/ 	.byte	0x03, 0x1b
        /*005e*/ 	.short	0x00ff


	//----- nvinfo : EIATTR_EXIT_INSTR_OFFSETS
	.align		4
        /*0060*/ 	.byte	0x04, 0x1c
        /*0062*/ 	.short	(.L_21 - .L_20)


	//   ....[0]....
.L_20:
        /*0064*/ 	.word	0x00000470


	//   ....[1]....
        /*0068*/ 	.word	0x00000490


	//----- nvinfo : EIATTR_REQNTID
	.align		4
.L_21:
        /*006c*/ 	.byte	0x04, 0x10
        /*006e*/ 	.short	(.L_23 - .L_22)
.L_22:
        /*0070*/ 	.word	0x00000080
        /*0074*/ 	.word	0x00000001
        /*0078*/ 	.word	0x00000001


	//----- nvinfo : EIATTR_CBANK_PARAM_SIZE
	.align		4
.L_23:
        /*007c*/ 	.byte	0x03, 0x19
        /*007e*/ 	.short	0x0024


	//----- nvinfo : EIATTR_PARAM_CBANK
	.align		4
        /*0080*/ 	.byte	0x04, 0x0a
        /*0082*/ 	.short	(.L_25 - .L_24)
	.align		4
.L_24:
        /*0084*/ 	.word	index@(.nv.constant0.triton_poi_fused__softmax_add_3)
        /*0088*/ 	.short	0x0210
        /*008a*/ 	.short	0x0024


	//----- nvinfo : EIATTR_SW_WAR
	.align		4
.L_25:
        /*008c*/ 	.byte	0x04, 0x36
        /*008e*/ 	.short	(.L_27 - .L_26)
.L_26:
        /*0090*/ 	.word	0x00000008
.L_27:


//--------------------- .nv.callgraph             --------------------------
	.section	.nv.callgraph,"",@"SHT_CUDA_CALLGRAPH"
	.align	4
	.sectionentsize	8
	.align		4
        /*0000*/ 	.word	0x00000000
	.align		4
        /*0004*/ 	.word	0xffffffff
	.align		4
        /*0008*/ 	.word	0x00000000
	.align		4
        /*000c*/ 	.word	0xfffffffe
	.align		4
        /*0010*/ 	.word	0x00000000
	.align		4
        /*0014*/ 	.word	0xfffffffd
	.align		4
        /*0018*/ 	.word	0x00000000
	.align		4
        /*001c*/ 	.word	0xfffffffc


//--------------------- .text.triton_poi_fused__softmax_add_3 --------------------------
	.section	.text.triton_poi_fused__softmax_add_3,"ax",@progbits
	.align	128
        .global         triton_poi_fused__softmax_add_3
        .type           triton_poi_fused__softmax_add_3,@function
        .size           triton_poi_fused__softmax_add_3,(.L_x_1 - triton_poi_fused__softmax_add_3)
        .other          triton_poi_fused__softmax_add_3,@"STO_CUDA_ENTRY STV_DEFAULT"
triton_poi_fused__softmax_add_3:
.text.triton_poi_fused__softmax_add_3:
[----:B------:R-:W0:Y:S02]  /*0000*/  LDC R1, c[0x0][0x28] ;  /* 0x00000a00ff017b82 */ /* 0x000e240000000800 */
[----:B------:R-:W1:Y:S01]  /*0010*/  S2R R0, SR_TID.X ;  /* 0x0000000000007919 */ /* 0x000e620000002100 */
[----:B------:R-:W2:Y:S01]  /*0020*/  LDC.64 R6, c[0x0][0x218] ;  /* 0x00008600ff067b82 */ /* 0x000ea20000000a00 */
[----:B------:R-:W-:Y:S01]  /*0030*/  ULDC.64 UR4, c[0x0][0x208] ;  /* 0x0000820000047ab9 */ /* 0x000fe20000000a00 */
[----:B------:R-:W3:Y:S06]  /*0040*/  S2R R3, SR_CTAID.X ;  /* 0x0000000000037919 */ /* 0x000eec0000002500 */
[----:B------:R-:W4:Y:S08]  /*0050*/  LDC.64 R4, c[0x0][0x210] ;  /* 0x00008400ff047b82 */ /* 0x000f300000000a00 */
[----:B------:R-:W5:Y:S01]  /*0060*/  LDC.64 R14, c[0x0][0x228] ;  /* 0x00008a00ff0e7b82 */ /* 0x000f620000000a00 */
[----:B-1----:R-:W-:-:S04]  /*0070*/  SHF.L.U32 R0, R0, 0x1, RZ ;  /* 0x0000000100007819 */ /* 0x002fc800000006ff */
[----:B------:R-:W-:Y:S02]  /*0080*/  LOP3.LUT R0, R0, 0xfe, RZ, 0xc0, !PT ;  /* 0x000000fe00007812 */ /* 0x000fe400078ec0ff */
[----:B---3--:R-:W-:Y:S02]  /*0090*/  SHF.R.S32.HI R2, RZ, 0x17, R3 ;  /* 0x00000017ff027819 */ /* 0x008fe40000011403 */
[----:B------:R-:W-:Y:S02]  /*00a0*/  LEA R11, R3, R0, 0x8 ;  /* 0x00000000030b7211 */ /* 0x000fe400078e40ff */
[----:B------:R-:W-:Y:S02]  /*00b0*/  SGXT R2, R2, 0x1 ;  /* 0x000000010202781a */ /* 0x000fe40000000200 */
[----:B------:R-:W-:Y:S01]  /*00c0*/  SHF.R.S32.HI R0, RZ, 0x1f, R11 ;  /* 0x0000001fff007819 */ /* 0x000fe2000001140b */
[----:B----4-:R-:W-:Y:S01]  /*00d0*/  IMAD.WIDE R4, R11, 0x4, R4 ;  /* 0x000000040b047825 */ /* 0x010fe200078e0204 */
[----:B------:R-:W-:-:S02]  /*00e0*/  LEA.HI R10, R2, R11, RZ, 0x4 ;  /* 0x0000000b020a7211 */ /* 0x000fc400078f20ff */
[----:B------:R-:W-:Y:S01]  /*00f0*/  LEA.HI R0, R0, R11, RZ, 0x2 ;  /* 0x0000000b00007211 */ /* 0x000fe200078f10ff */
[----:B------:R-:W1:Y:S01]  /*0100*/  LDC.64 R2, c[0x0][0x220] ;  /* 0x00008800ff027b82 */ /* 0x000e620000000a00 */
[----:B------:R-:W-:Y:S02]  /*0110*/  SHF.R.S32.HI R13, RZ, 0x4, R10 ;  /* 0x00000004ff0d7819 */ /* 0x000fe4000001140a */
[----:B------:R-:W-:Y:S02]  /*0120*/  SHF.R.S32.HI R9, RZ, 0x2, R0 ;  /* 0x00000002ff097819 */ /* 0x000fe40000011400 */
[----:B------:R-:W-:Y:S02]  /*0130*/  LOP3.LUT R0, R0, 0xfffffffc, RZ, 0xc0, !PT ;  /* 0xfffffffc00007812 */ /* 0x000fe400078ec0ff */
[----:B------:R-:W-:Y:S02]  /*0140*/  LEA.HI R8, R9, R9, RZ, 0x2 ;  /* 0x0000000909087211 */ /* 0x000fe400078f10ff */
[----:B------:R-:W-:-:S02]  /*0150*/  IADD3 R0, R11, -R0, RZ ;  /* 0x800000000b007210 */ /* 0x000fc40007ffe0ff */
[----:B------:R-:W-:Y:S02]  /*0160*/  LOP3.LUT R8, R8, 0x3fffffc, RZ, 0xc0, !PT ;  /* 0x03fffffc08087812 */ /* 0x000fe400078ec0ff */
[----:B------:R-:W-:Y:S01]  /*0170*/  ISETP.GE.AND P6, PT, R11, 0x100, PT ;  /* 0x000001000b00780c */ /* 0x000fe20003fc6270 */
[----:B------:R-:W-:Y:S01]  /*0180*/  IMAD R13, R13, 0x4, R0 ;  /* 0x000000040d0d7824 */ /* 0x000fe200078e0200 */
[----:B------:R-:W-:Y:S02]  /*0190*/  IADD3 R8, R9, -R8, RZ ;  /* 0x8000000809087210 */ /* 0x000fe40007ffe0ff */
[----:B------:R-:W-:-:S03]  /*01a0*/  CS2R R10, SRZ ;  /* 0x00000000000a7805 */ /* 0x000fc6000001ff00 */
[----:B------:R-:W-:Y:S01]  /*01b0*/  IMAD R13, R8, 0x40, R13 ;  /* 0x00000040080d7824 */ /* 0x000fe200078e020d */
[----:B------:R-:W-:-:S03]  /*01c0*/  HFMA2.MMA R0, -RZ, RZ, 0, 0 ;  /* 0x00000000ff007435 */ /* 0x000fc600000001ff */
[----:B--2---:R-:W-:Y:S01]  /*01d0*/  IMAD.WIDE R12, R13, 0x4, R6 ;  /* 0x000000040d0c7825 */ /* 0x004fe200078e0206 */
[----:B------:R-:W-:Y:S02]  /*01e0*/  CS2R R6, SRZ ;  /* 0x0000000000067805 */ /* 0x000fe4000001ff00 */
[----:B------:R-:W-:Y:S01]  /*01f0*/  MOV R16, RZ ;  /* 0x000000ff00107202 */ /* 0x000fe20000000f00 */
[----:B------:R-:W2:Y:S01]  /*0200*/  @!P6 LDG.E.64 R10, desc[UR4][R4.64] ;  /* 0x00000004040ae981 */ /* 0x000ea2000c1e1b00 */
[----:B-1----:R-:W-:-:S03]  /*0210*/  IMAD.WIDE R2, R9, 0x4, R2 ;  /* 0x0000000409027825 */ /* 0x002fc600078e0202 */
[----:B------:R-:W2:Y:S04]  /*0220*/  @!P6 LDG.E.64 R6, desc[UR4][R12.64] ;  /* 0x000000040c06e981 */ /* 0x000ea8000c1e1b00 */
[----:B------:R-:W3:Y:S04]  /*0230*/  @!P6 LDG.E.EL R0, desc[UR4][R2.64] ;  /* 0x000000040200e981 */ /* 0x000ee8000c2e1900 */
[----:B------:R-:W4:Y:S01]  /*0240*/  @!P6 LDG.E.EL R16, desc[UR4][R2.64] ;  /* 0x000000040210e981 */ /* 0x000f22000c2e1900 */
[----:B-----5:R-:W-:Y:S01]  /*0250*/  IMAD.WIDE R8, R9, 0x4, R14 ;  /* 0x0000000409087825 */ /* 0x020fe200078e020e */
[----:B------:R-:W-:-:S06]  /*0260*/  CS2R R14, SRZ ;  /* 0x00000000000e7805 */ /* 0x000fcc000001ff00 */
[----:B------:R-:W5:Y:S04]  /*0270*/  @!P6 LDG.E.EL R15, desc[UR4][R8.64] ;  /* 0x00000004080fe981 */ /* 0x000f68000c2e1900 */
[----:B------:R-:W5:Y:S01]  /*0280*/  @!P6 LDG.E.EL R14, desc[UR4][R8.64] ;  /* 0x00000004080ee981 */ /* 0x000f62000c2e1900 */
[----:B--2---:R-:W-:Y:S01]  /*0290*/  FADD R13, R6, R10 ;  /* 0x0000000a060d7221 */ /* 0x004fe20000000000 */
[----:B------:R-:W-:-:S03]  /*02a0*/  FADD R7, R7, R11 ;  /* 0x0000000b07077221 */ /* 0x000fc60000000000 */
[----:B---3--:R-:W-:Y:S01]  /*02b0*/  FADD R0, R13, -R0 ;  /* 0x800000000d007221 */ /* 0x008fe20000000000 */
[----:B----4-:R-:W-:-:S03]  /*02c0*/  FADD R7, R7, -R16 ;  /* 0x8000001007077221 */ /* 0x010fc60000000000 */
[----:B------:R-:W-:Y:S01]  /*02d0*/  FMUL R0, R0, 1.4426950216293334961 ;  /* 0x3fb8aa3b00007820 */ /* 0x000fe20000400000 */
[----:B------:R-:W-:-:S04]  /*02e0*/  FMUL R7, R7, 1.4426950216293334961 ;  /* 0x3fb8aa3b07077820 */ /* 0x000fc80000400000 */
[----:B------:R-:W-:Y:S02]  /*02f0*/  FSETP.GEU.AND P2, PT, R0, -126, PT ;  /* 0xc2fc00000000780b */ /* 0x000fe40003f4e000 */
[----:B------:R-:W-:Y:S02]  /*0300*/  FSETP.GEU.AND P3, PT, R7, -126, PT ;  /* 0xc2fc00000700780b */ /* 0x000fe40003f6e000 */
[C---:B-----5:R-:W-:Y:S02]  /*0310*/  FSETP.GT.AND P0, PT, |R15|.reuse, 8.50705917302346158658e+37, PT ;  /* 0x7e8000000f00780b */ /* 0x060fe40003f04200 */
[C---:B------:R-:W-:Y:S02]  /*0320*/  FSETP.GT.AND P1, PT, |R14|.reuse, 8.50705917302346158658e+37, PT ;  /* 0x7e8000000e00780b */ /* 0x040fe40003f24200 */
[----:B------:R-:W-:Y:S02]  /*0330*/  FSETP.GEU.AND P4, PT, |R15|, 1.175494350822287508e-38, PT ;  /* 0x008000000f00780b */ /* 0x000fe40003f8e200 */
[----:B------:R-:W-:-:S03]  /*0340*/  FSETP.GEU.AND P5, PT, |R14|, 1.175494350822287508e-38, PT ;  /* 0x008000000e00780b */ /* 0x000fc60003fae200 */
[----:B------:R-:W-:Y:S02]  /*0350*/  @!P2 FMUL R0, R0, 0.5 ;  /* 0x3f0000000000a820 */ /* 0x000fe40000400000 */
[----:B------:R-:W-:Y:S02]  /*0360*/  @!P3 FMUL R7, R7, 0.5 ;  /* 0x3f0000000707b820 */ /* 0x000fe40000400000 */
[----:B------:R-:W1:Y:S01]  /*0370*/  MUFU.EX2 R2, R0 ;  /* 0x0000000000027308 */ /* 0x000e620000000800 */
[----:B------:R-:W-:Y:S01]  /*0380*/  @P0 FMUL R15, R15, 0.25 ;  /* 0x3e8000000f0f0820 */ /* 0x000fe20000400000 */
[----:B------:R-:W-:-:S06]  /*0390*/  @P1 FMUL R14, R14, 0.25 ;  /* 0x3e8000000e0e1820 */ /* 0x000fcc0000400000 */
[----:B------:R-:W2:Y:S01]  /*03a0*/  MUFU.EX2 R3, R7 ;  /* 0x0000000700037308 */ /* 0x000ea20000000800 */
[----:B------:R-:W-:Y:S01]  /*03b0*/  @!P4 FMUL R15, R15, 16777216 ;  /* 0x4b8000000f0fc820 */ /* 0x000fe20000400000 */
[----:B------:R-:W-:-:S06]  /*03c0*/  @!P5 FMUL R14, R14, 16777216 ;  /* 0x4b8000000e0ed820 */ /* 0x000fcc0000400000 */
[----:B------:R-:W3:Y:S01]  /*03d0*/  MUFU.RCP R9, R15 ;  /* 0x0000000f00097308 */ /* 0x000ee20000001000 */
[----:B-1----:R-:W-:-:S07]  /*03e0*/  @!P2 FMUL R2, R2, R2 ;  /* 0x000000020202a220 */ /* 0x002fce0000400000 */
[----:B------:R-:W1:Y:S01]  /*03f0*/  MUFU.RCP R6, R14 ;  /* 0x0000000e00067308 */ /* 0x000e620000001000 */
[----:B--2---:R-:W-:Y:S01]  /*0400*/  @!P3 FMUL R3, R3, R3 ;  /* 0x000000030303b220 */ /* 0x004fe20000400000 */
[----:B------:R-:W-:-:S03]  /*0410*/  @P0 FMUL R2, R2, 0.25 ;  /* 0x3e80000002020820 */ /* 0x000fc60000400000 */
[----:B------:R-:W-:Y:S01]  /*0420*/  @P1 FMUL R3, R3, 0.25 ;  /* 0x3e80000003031820 */ /* 0x000fe20000400000 */
[----:B------:R-:W-:-:S03]  /*0430*/  @!P4 FMUL R2, R2, 16777216 ;  /* 0x4b8000000202c820 */ /* 0x000fc60000400000 */
[----:B------:R-:W-:Y:S01]  /*0440*/  @!P5 FMUL R3, R3, 16777216 ;  /* 0x4b8000000303d820 */ /* 0x000fe20000400000 */
[----:B---3--:R-:W-:-:S03]  /*0450*/  FMUL R2, R9, R2 ;  /* 0x0000000209027220 */ /* 0x008fc60000400000 */
[----:B-1----:R-:W-:Y:S01]  /*0460*/  FMUL R3, R6, R3 ;  /* 0x0000000306037220 */ /* 0x002fe20000400000 */
[----:B------:R-:W-:Y:S06]  /*0470*/  @P6 EXIT ;  /* 0x000000000000694d */ /* 0x000fec0003800000 */
[----:B------:R-:W-:Y:S01]  /*0480*/  STG.E.64 desc[UR4][R4.64], R2 ;  /* 0x0000000204007986 */ /* 0x000fe2000c101b04 */
[----:B------:R-:W-:Y:S05]  /*0490*/  EXIT ;  /* 0x000000000000794d */ /* 0x000fea0003800000 */
.L_x_0:
[----:B------:R-:W-:-:S00]  /*04a0*/  BRA `(.L_x_0) ;  /* 0xfffffffc00fc7947 */ /* 0x000fc0000383ffff */
[----:B------:R-:W-:-:S00]  /*04b0*/  NOP ;  /* 0x0000000000007918 */ /* 0x000fc00000000000 */
        /* <DEDUP_REMOVED lines=12> */
.L_x_1:


//--------------------- .nv.constant0.triton_poi_fused__softmax_add_3 --------------------------
	.section	.nv.constant0.triton_poi_fused__softmax_add_3,"a",@progbits
	.sectionflags	@""
	.align	4
.nv.constant0.triton_poi_fused__softmax_add_3:
	.zero		564
